//
// Generated by NVIDIA NVVM Compiler
//
// Compiler Build ID: CL-36424714
// Cuda compilation tools, release 13.0, V13.0.88
// Based on NVVM 20.0.0
//

.version 9.0
.target sm_100
.address_size 64

	// .globl	_Z3sumPPiS0_S0_

.visible .entry _Z3sumPPiS0_S0_(
	.param .u64 .ptr .align 1 _Z3sumPPiS0_S0__param_0,
	.param .u64 .ptr .align 1 _Z3sumPPiS0_S0__param_1,
	.param .u64 .ptr .align 1 _Z3sumPPiS0_S0__param_2
)
{
	.reg .pred 	%p<4>;
	.reg .b32 	%r<12>;
	.reg .b64 	%rd<21>;

	ld.param.u64 	%rd1, [_Z3sumPPiS0_S0__param_0];
	ld.param.u64 	%rd2, [_Z3sumPPiS0_S0__param_1];
	ld.param.u64 	%rd3, [_Z3sumPPiS0_S0__param_2];
	mov.u32 	%r3, %ctaid.y;
	mov.u32 	%r4, %ntid.y;
	mov.u32 	%r5, %tid.y;
	mad.lo.s32 	%r1, %r3, %r4, %r5;
	mov.u32 	%r6, %ctaid.x;
	mov.u32 	%r7, %ntid.x;
	mov.u32 	%r8, %tid.x;
	mad.lo.s32 	%r2, %r6, %r7, %r8;
	setp.gt.u32 	%p1, %r1, 49;
	setp.gt.s32 	%p2, %r2, 64;
	or.pred  	%p3, %p1, %p2;
	@%p3 bra 	$L__BB0_2;
	cvta.to.global.u64 	%rd4, %rd1;
	cvta.to.global.u64 	%rd5, %rd2;
	cvta.to.global.u64 	%rd6, %rd3;
	mul.wide.u32 	%rd7, %r1, 8;
	add.s64 	%rd8, %rd4, %rd7;
	ld.global.u64 	%rd9, [%rd8];
	cvta.to.global.u64 	%rd10, %rd9;
	mul.wide.s32 	%rd11, %r2, 4;
	add.s64 	%rd12, %rd10, %rd11;
	ld.global.u32 	%r9, [%rd12];
	add.s64 	%rd13, %rd5, %rd7;
	ld.global.u64 	%rd14, [%rd13];
	cvta.to.global.u64 	%rd15, %rd14;
	add.s64 	%rd16, %rd15, %rd11;
	ld.global.u32 	%r10, [%rd16];
	add.s32 	%r11, %r10, %r9;
	add.s64 	%rd17, %rd6, %rd7;
	ld.global.u64 	%rd18, [%rd17];
	cvta.to.global.u64 	%rd19, %rd18;
	add.s64 	%rd20, %rd19, %rd11;
	st.global.u32 	[%rd20], %r11;
$L__BB0_2:
	ret;

}


// ===== COMPILED SASS (sm_100) =====

	.target	sm_100

	.elftype	@"ET_EXEC"


//--------------------- .note.nv.tkinfo           --------------------------
	.section	.note.nv.tkinfo,"",@"SHT_NOTE"
	.sectionflags	@"SHF_NOTE_NV_TKINFO"
	.tkinfo
        /*0018*/ 	.word	0x00000002
        /*0030*/ 	.string	""
        /*0030*/ 	.string	"ptxas"
        /*0030*/ 	.string	"Cuda compilation tools, release 13.0, V13.0.88"
        /*0030*/ 	.string	"Build cuda_13.0.r13.0/compiler.36424714_0"
        /*0030*/ 	.string	"-arch sm_100 -m 64 "



//--------------------- .note.nv.cuinfo           --------------------------
	.section	.note.nv.cuinfo,"",@"SHT_NOTE"
	.sectionflags	@"SHF_NOTE_NV_CUINFO"
        /*0018*/ 	.short	0x0002
        /*001a*/ 	.short	0x0064
        /*001c*/ 	.short	0x0082
	.zero		2


//--------------------- .nv.info                  --------------------------
	.section	.nv.info,"",@"SHT_CUDA_INFO"
	.align	4


	//----- nvinfo : EIATTR_REGCOUNT
	.align		4
        /*0000*/ 	.byte	0x04, 0x2f
        /*0002*/ 	.short	(.L_1 - .L_0)
	.align		4
.L_0:
        /*0004*/ 	.word	index@(_Z3sumPPiS0_S0_)
        /*0008*/ 	.word	0x00000012


	//----- nvinfo : EIATTR_FRAME_SIZE
	.align		4
.L_1:
        /*000c*/ 	.byte	0x04, 0x11
        /*000e*/ 	.short	(.L_3 - .L_2)
	.align		4
.L_2:
        /*0010*/ 	.word	index@(_Z3sumPPiS0_S0_)
        /*0014*/ 	.word	0x00000000


	//----- nvinfo : EIATTR_MIN_STACK_SIZE
	.align		4
.L_3:
        /*0018*/ 	.byte	0x04, 0x12
        /*001a*/ 	.short	(.L_5 - .L_4)
	.align		4
.L_4:
        /*001c*/ 	.word	index@(_Z3sumPPiS0_S0_)
        /*0020*/ 	.word	0x00000000
.L_5:


//--------------------- .nv.compat                --------------------------
	.section	.nv.compat,"",@"SHT_CUDA_COMPAT_INFO"
	.align	4
        /*0000*/ 	.byte	0x02, 0x09, 0x00, 0x00, 0x02, 0x02, 0x01, 0x00, 0x02, 0x05, 0x05, 0x00, 0x03, 0x07, 0x01, 0x01
        /*0010*/ 	.byte	0x02, 0x03, 0x00, 0x00, 0x02, 0x06, 0x01, 0x00, 0x04, 0x0b, 0x08, 0x00, 0x09, 0x00, 0x00, 0x00
        /*0020*/ 	.byte	0x00, 0x00, 0x00, 0x00


//--------------------- .nv.info._Z3sumPPiS0_S0_  --------------------------
	.section	.nv.info._Z3sumPPiS0_S0_,"",@"SHT_CUDA_INFO"
	.sectionflags	@""
	.align	4


	//----- nvinfo : EIATTR_CUDA_API_VERSION
	.align		4
        /*0000*/ 	.byte	0x04, 0x37
        /*0002*/ 	.short	(.L_7 - .L_6)
.L_6:
        /*0004*/ 	.word	0x00000082


	//----- nvinfo : EIATTR_KPARAM_INFO
	.align		4
.L_7:
        /*0008*/ 	.byte	0x04, 0x17
        /*000a*/ 	.short	(.L_9 - .L_8)
.L_8:
        /*000c*/ 	.word	0x00000000
        /*0010*/ 	.short	0x0002
        /*0012*/ 	.short	0x0010
        /*0014*/ 	.byte	0x00, 0xf5, 0x21, 0x00


	//----- nvinfo : EIATTR_KPARAM_INFO
	.align		4
.L_9:
        /*0018*/ 	.byte	0x04, 0x17
        /*001a*/ 	.short	(.L_11 - .L_10)
.L_10:
        /*001c*/ 	.word	0x00000000
        /*0020*/ 	.short	0x0001
        /*0022*/ 	.short	0x0008
        /*0024*/ 	.byte	0x00, 0xf5, 0x21, 0x00


	//----- nvinfo : EIATTR_KPARAM_INFO
	.align		4
.L_11:
        /*0028*/ 	.byte	0x04, 0x17
        /*002a*/ 	.short	(.L_13 - .L_12)
.L_12:
        /*002c*/ 	.word	0x00000000
        /*0030*/ 	.short	0x0000
        /*0032*/ 	.short	0x0000
        /*0034*/ 	.byte	0x00, 0xf5, 0x21, 0x00


	//----- nvinfo : EIATTR_SPARSE_MMA_MASK
	.align		4
.L_13:
        /*0038*/ 	.byte	0x03, 0x50
        /*003a*/ 	.short	0x0000


	//----- nvinfo : EIATTR_MAXREG_COUNT
	.align		4
        /*003c*/ 	.byte	0x03, 0x1b
        /*003e*/ 	.short	0x00ff


	//----- nvinfo : EIATTR_MERCURY_ISA_VERSION
	.align		4
        /*0040*/ 	.byte	0x03, 0x5f
        /*0042*/ 	.short	0x0101


	//----- nvinfo : EIATTR_VRC_CTA_INIT_COUNT
	.align		4
        /*0044*/ 	.byte	0x02, 0x4a
	.zero		1
	.zero		1


	//----- nvinfo : EIATTR_EXIT_INSTR_OFFSETS
	.align		4
        /*0048*/ 	.byte	0x04, 0x1c
        /*004a*/ 	.short	(.L_15 - .L_14)


	//   ....[0]....
.L_14:
        /*004c*/ 	.word	0x000000b0


	//   ....[1]....
        /*0050*/ 	.word	0x000001d0


	//----- nvinfo : EIATTR_CBANK_PARAM_SIZE
	.align		4
.L_15:
        /*0054*/ 	.byte	0x03, 0x19
        /*0056*/ 	.short	0x0018


	//----- nvinfo : EIATTR_PARAM_CBANK
	.align		4
        /*0058*/ 	.byte	0x04, 0x0a
        /*005a*/ 	.short	(.L_17 - .L_16)
	.align		4
.L_16:
        /*005c*/ 	.word	index@(.nv.constant0._Z3sumPPiS0_S0_)
        /*0060*/ 	.short	0x0380
        /*0062*/ 	.short	0x0018


	//----- nvinfo : EIATTR_SW_WAR
	.align		4
.L_17:
        /*0064*/ 	.byte	0x04, 0x36
        /*0066*/ 	.short	(.L_19 - .L_18)
.L_18:
        /*0068*/ 	.word	0x00000008
.L_19:


//--------------------- .nv.callgraph             --------------------------
	.section	.nv.callgraph,"",@"SHT_CUDA_CALLGRAPH"
	.align	4
	.sectionentsize	8
	.align		4
        /*0000*/ 	.word	0x00000000
	.align		4
        /*0004*/ 	.word	0xffffffff
	.align		4
        /*0008*/ 	.word	0x00000000
	.align		4
        /*000c*/ 	.word	0xfffffffe
	.align		4
        /*0010*/ 	.word	0x00000000
	.align		4
        /*0014*/ 	.word	0xfffffffd
	.align		4
        /*0018*/ 	.word	0x00000000
	.align		4
        /*001c*/ 	.word	0xfffffffc


//--------------------- .text._Z3sumPPiS0_S0_     --------------------------
	.section	.text._Z3sumPPiS0_S0_,"ax",@progbits
	.align	128
        .global         _Z3sumPPiS0_S0_
        .type           _Z3sumPPiS0_S0_,@function
        .size           _Z3sumPPiS0_S0_,(.L_x_1 - _Z3sumPPiS0_S0_)
        .other          _Z3sumPPiS0_S0_,@"STO_CUDA_ENTRY STV_DEFAULT"
_Z3sumPPiS0_S0_:
.text._Z3sumPPiS0_S0_:
[----:B------:R-:W-:Y:S01]  /*0000*/  LDC R1, c[0x0][0x37c] ;  /* 0x0000df00ff017b82 */ /* 0x000fe20000000800 */
[----:B------:R-:W0:Y:S07]  /*0010*/  S2R R2, SR_TID.X ;  /* 0x0000000000027919 */ /* 0x000e2e0000002100 */
[----:B------:R-:W1:Y:S01]  /*0020*/  LDC R5, c[0x0][0x364] ;  /* 0x0000d900ff057b82 */ /* 0x000e620000000800 */
[----:B------:R-:W1:Y:S07]  /*0030*/  S2R R0, SR_TID.Y ;  /* 0x0000000000007919 */ /* 0x000e6e0000002200 */
[----:B------:R-:W0:Y:S08]  /*0040*/  S2UR UR5, SR_CTAID.X ;  /* 0x00000000000579c3 */ /* 0x000e300000002500 */
[----:B------:R-:W0:Y:S08]  /*0050*/  LDC R13, c[0x0][0x360] ;  /* 0x0000d800ff0d7b82 */ /* 0x000e300000000800 */
[----:B------:R-:W1:Y:S01]  /*0060*/  S2UR UR4, SR_CTAID.Y ;  /* 0x00000000000479c3 */ /* 0x000e620000002600 */
[----:B0-----:R-:W-:-:S05]  /*0070*/  IMAD R13, R13, UR5, R2 ;  /* 0x000000050d0d7c24 */ /* 0x001fca000f8e0202 */
[----:B------:R-:W-:Y:S01]  /*0080*/  ISETP.GT.AND P0, PT, R13, 0x40, PT ;  /* 0x000000400d00780c */ /* 0x000fe20003f04270 */
[----:B-1----:R-:W-:-:S05]  /*0090*/  IMAD R5, R5, UR4, R0 ;  /* 0x0000000405057c24 */ /* 0x002fca000f8e0200 */
[----:B------:R-:W-:-:S13]  /*00a0*/  ISETP.GT.U32.OR P0, PT, R5, 0x31, P0 ;  /* 0x000000310500780c */ /* 0x000fda0000704470 */
[----:B------:R-:W-:Y:S05]  /*00b0*/  @P0 EXIT ;  /* 0x000000000000094d */ /* 0x000fea0003800000 */
[----:B------:R-:W0:Y:S01]  /*00c0*/  LDC.64 R2, c[0x0][0x380] ;  /* 0x0000e000ff027b82 */ /* 0x000e220000000a00 */
[----:B------:R-:W1:Y:S07]  /*00d0*/  LDCU.64 UR4, c[0x0][0x358] ;  /* 0x00006b00ff0477ac */ /* 0x000e6e0008000a00 */
[----:B------:R-:W2:Y:S08]  /*00e0*/  LDC.64 R6, c[0x0][0x388] ;  /* 0x0000e200ff067b82 */ /* 0x000eb00000000a00 */
[----:B------:R-:W3:Y:S01]  /*00f0*/  LDC.64 R10, c[0x0][0x390] ;  /* 0x0000e400ff0a7b82 */ /* 0x000ee20000000a00 */
[----:B0-----:R-:W-:-:S06]  /*0100*/  IMAD.WIDE.U32 R2, R5, 0x8, R2 ;  /* 0x0000000805027825 */ /* 0x001fcc00078e0002 */
[----:B-1----:R-:W4:Y:S01]  /*0110*/  LDG.E.64 R2, desc[UR4][R2.64] ;  /* 0x0000000402027981 */ /* 0x002f22000c1e1b00 */
[----:B--2---:R-:W-:-:S06]  /*0120*/  IMAD.WIDE.U32 R6, R5, 0x8, R6 ;  /* 0x0000000805067825 */ /* 0x004fcc00078e0006 */
[----:B------:R-:W2:Y:S01]  /*0130*/  LDG.E.64 R6, desc[UR4][R6.64] ;  /* 0x0000000406067981 */ /* 0x000ea2000c1e1b00 */
[----:B---3--:R-:W-:-:S06]  /*0140*/  IMAD.WIDE.U32 R10, R5, 0x8, R10 ;  /* 0x00000008050a7825 */ /* 0x008fcc00078e000a */
[----:B------:R-:W3:Y:S01]  /*0150*/  LDG.E.64 R10, desc[UR4][R10.64] ;  /* 0x000000040a0a7981 */ /* 0x000ee2000c1e1b00 */
[----:B----4-:R-:W-:-:S06]  /*0160*/  IMAD.WIDE R4, R13, 0x4, R2 ;  /* 0x000000040d047825 */ /* 0x010fcc00078e0202 */
[----:B------:R-:W4:Y:S01]  /*0170*/  LDG.E R4, desc[UR4][R4.64] ;  /* 0x0000000404047981 */ /* 0x000f22000c1e1900 */
[----:B--2---:R-:W-:-:S06]  /*0180*/  IMAD.WIDE R8, R13, 0x4, R6 ;  /* 0x000000040d087825 */ /* 0x004fcc00078e0206 */
[----:B------:R-:W4:Y:S01]  /*0190*/  LDG.E R9, desc[UR4][R8.64] ;  /* 0x0000000408097981 */ /* 0x000f22000c1e1900 */
[----:B---3--:R-:W-:Y:S01]  /*01a0*/  IMAD.WIDE R12, R13, 0x4, R10 ;  /* 0x000000040d0c7825 */ /* 0x008fe200078e020a */
[----:B----4-:R-:W-:-:S05]  /*01b0*/  IADD3 R15, PT, PT, R4, R9, RZ ;  /* 0x00000009040f7210 */ /* 0x010fca0007ffe0ff */
[----:B------:R-:W-:Y:S01]  /*01c0*/  STG.E desc[UR4][R12.64], R15 ;  /* 0x0000000f0c007986 */ /* 0x000fe2000c101904 */
[----:B------:R-:W-:Y:S05]  /*01d0*/  EXIT ;  /* 0x000000000000794d */ /* 0x000fea0003800000 */
.L_x_0:
[----:B------:R-:W-:-:S00]  /*01e0*/  BRA `(.L_x_0) ;  /* 0xfffffffc00fc7947 */ /* 0x000fc0000383ffff */
[----:B------:R-:W-:-:S00]  /*01f0*/  NOP ;  /* 0x0000000000007918 */ /* 0x000fc00000000000 */
        /* <DEDUP_REMOVED lines=8> */
.L_x_1:


//--------------------- .nv.shared.reserved.0     --------------------------
	.section	.nv.shared.reserved.0,"aw",@nobits
	.weak		__nv_reservedSMEM_offset_0_alias
	.size		__nv_reservedSMEM_offset_0_alias, 0, 64
	.other		__nv_reservedSMEM_offset_0_alias,@"STO_CUDA_RESERVED_SHARED STV_DEFAULT"
__nv_reservedSMEM_offset_0_alias:
	.zero		0
	.zero		64


//--------------------- .nv.constant0._Z3sumPPiS0_S0_ --------------------------
	.section	.nv.constant0._Z3sumPPiS0_S0_,"a",@progbits
	.sectionflags	@""
	.align	4
.nv.constant0._Z3sumPPiS0_S0_:
	.zero		920


//--------------------- SYMBOLS --------------------------

	.type		.nv.reservedSmem.offset0,@object
	.size		.nv.reservedSmem.offset0,0x4
